//
// Generated by NVIDIA NVVM Compiler
//
// Compiler Build ID: CL-36424714
// Cuda compilation tools, release 13.0, V13.0.88
// Based on NVVM 20.0.0
//

.version 9.0
.target sm_100
.address_size 64

	// .globl	_Z3dotPiS_S_
// _ZZ3dotPiS_S_E5cache has been demoted

.visible .entry _Z3dotPiS_S_(
	.param .u64 .ptr .align 1 _Z3dotPiS_S__param_0,
	.param .u64 .ptr .align 1 _Z3dotPiS_S__param_1,
	.param .u64 .ptr .align 1 _Z3dotPiS_S__param_2
)
{
	.reg .pred 	%p<5>;
	.reg .b32 	%r<20>;
	.reg .b64 	%rd<12>;
	// demoted variable
	.shared .align 4 .b8 _ZZ3dotPiS_S_E5cache[128];
	ld.param.u64 	%rd2, [_Z3dotPiS_S__param_0];
	ld.param.u64 	%rd3, [_Z3dotPiS_S__param_1];
	ld.param.u64 	%rd1, [_Z3dotPiS_S__param_2];
	cvta.to.global.u64 	%rd4, %rd3;
	cvta.to.global.u64 	%rd5, %rd2;
	mov.u32 	%r1, %ctaid.x;
	mov.u32 	%r19, %ntid.x;
	mov.u32 	%r3, %tid.x;
	mad.lo.s32 	%r7, %r1, %r19, %r3;
	mul.wide.s32 	%rd6, %r7, 4;
	add.s64 	%rd7, %rd5, %rd6;
	ld.global.u32 	%r8, [%rd7];
	add.s64 	%rd8, %rd4, %rd6;
	ld.global.u32 	%r9, [%rd8];
	mul.lo.s32 	%r10, %r9, %r8;
	shl.b32 	%r11, %r3, 2;
	mov.u32 	%r12, _ZZ3dotPiS_S_E5cache;
	add.s32 	%r4, %r12, %r11;
	st.shared.u32 	[%r4], %r10;
	bar.sync 	0;
	setp.lt.u32 	%p1, %r19, 2;
	@%p1 bra 	$L__BB0_4;
$L__BB0_1:
	shr.u32 	%r6, %r19, 1;
	setp.ge.u32 	%p2, %r3, %r6;
	@%p2 bra 	$L__BB0_3;
	shl.b32 	%r13, %r6, 2;
	add.s32 	%r14, %r4, %r13;
	ld.shared.u32 	%r15, [%r14];
	ld.shared.u32 	%r16, [%r4];
	add.s32 	%r17, %r16, %r15;
	st.shared.u32 	[%r4], %r17;
$L__BB0_3:
	bar.sync 	0;
	setp.gt.u32 	%p3, %r19, 3;
	mov.u32 	%r19, %r6;
	@%p3 bra 	$L__BB0_1;
$L__BB0_4:
	setp.ne.s32 	%p4, %r3, 0;
	@%p4 bra 	$L__BB0_6;
	ld.shared.u32 	%r18, [_ZZ3dotPiS_S_E5cache];
	cvta.to.global.u64 	%rd9, %rd1;
	mul.wide.u32 	%rd10, %r1, 4;
	add.s64 	%rd11, %rd9, %rd10;
	st.global.u32 	[%rd11], %r18;
$L__BB0_6:
	ret;

}


// ===== COMPILED SASS (sm_100) =====

	.target	sm_100

	.elftype	@"ET_EXEC"


//--------------------- .note.nv.tkinfo           --------------------------
	.section	.note.nv.tkinfo,"",@"SHT_NOTE"
	.sectionflags	@"SHF_NOTE_NV_TKINFO"
	.tkinfo
        /*0018*/ 	.word	0x00000002
        /*0030*/ 	.string	""
        /*0030*/ 	.string	"ptxas"
        /*0030*/ 	.string	"Cuda compilation tools, release 13.0, V13.0.88"
        /*0030*/ 	.string	"Build cuda_13.0.r13.0/compiler.36424714_0"
        /*0030*/ 	.string	"-arch sm_100 -m 64 "



//--------------------- .note.nv.cuinfo           --------------------------
	.section	.note.nv.cuinfo,"",@"SHT_NOTE"
	.sectionflags	@"SHF_NOTE_NV_CUINFO"
        /*0018*/ 	.short	0x0002
        /*001a*/ 	.short	0x0064
        /*001c*/ 	.short	0x0082
	.zero		2


//--------------------- .nv.info                  --------------------------
	.section	.nv.info,"",@"SHT_CUDA_INFO"
	.align	4


	//----- nvinfo : EIATTR_REGCOUNT
	.align		4
        /*0000*/ 	.byte	0x04, 0x2f
        /*0002*/ 	.short	(.L_1 - .L_0)
	.align		4
.L_0:
        /*0004*/ 	.word	index@(_Z3dotPiS_S_)
        /*0008*/ 	.word	0x0000000c


	//----- nvinfo : EIATTR_FRAME_SIZE
	.align		4
.L_1:
        /*000c*/ 	.byte	0x04, 0x11
        /*000e*/ 	.short	(.L_3 - .L_2)
	.align		4
.L_2:
        /*0010*/ 	.word	index@(_Z3dotPiS_S_)
        /*0014*/ 	.word	0x00000000


	//----- nvinfo : EIATTR_MIN_STACK_SIZE
	.align		4
.L_3:
        /*0018*/ 	.byte	0x04, 0x12
        /*001a*/ 	.short	(.L_5 - .L_4)
	.align		4
.L_4:
        /*001c*/ 	.word	index@(_Z3dotPiS_S_)
        /*0020*/ 	.word	0x00000000
.L_5:


//--------------------- .nv.compat                --------------------------
	.section	.nv.compat,"",@"SHT_CUDA_COMPAT_INFO"
	.align	4
        /*0000*/ 	.byte	0x02, 0x09, 0x00, 0x00, 0x02, 0x02, 0x01, 0x00, 0x02, 0x05, 0x05, 0x00, 0x03, 0x07, 0x01, 0x01
        /*0010*/ 	.byte	0x02, 0x03, 0x00, 0x00, 0x02, 0x06, 0x01, 0x00, 0x04, 0x0b, 0x08, 0x00, 0x09, 0x00, 0x00, 0x00
        /*0020*/ 	.byte	0x00, 0x00, 0x00, 0x00


//--------------------- .nv.info._Z3dotPiS_S_     --------------------------
	.section	.nv.info._Z3dotPiS_S_,"",@"SHT_CUDA_INFO"
	.sectionflags	@""
	.align	4


	//----- nvinfo : EIATTR_CUDA_API_VERSION
	.align		4
        /*0000*/ 	.byte	0x04, 0x37
        /*0002*/ 	.short	(.L_7 - .L_6)
.L_6:
        /*0004*/ 	.word	0x00000082


	//----- nvinfo : EIATTR_KPARAM_INFO
	.align		4
.L_7:
        /*0008*/ 	.byte	0x04, 0x17
        /*000a*/ 	.short	(.L_9 - .L_8)
.L_8:
        /*000c*/ 	.word	0x00000000
        /*0010*/ 	.short	0x0002
        /*0012*/ 	.short	0x0010
        /*0014*/ 	.byte	0x00, 0xf5, 0x21, 0x00


	//----- nvinfo : EIATTR_KPARAM_INFO
	.align		4
.L_9:
        /*0018*/ 	.byte	0x04, 0x17
        /*001a*/ 	.short	(.L_11 - .L_10)
.L_10:
        /*001c*/ 	.word	0x00000000
        /*0020*/ 	.short	0x0001
        /*0022*/ 	.short	0x0008
        /*0024*/ 	.byte	0x00, 0xf5, 0x21, 0x00


	//----- nvinfo : EIATTR_KPARAM_INFO
	.align		4
.L_11:
        /*0028*/ 	.byte	0x04, 0x17
        /*002a*/ 	.short	(.L_13 - .L_12)
.L_12:
        /*002c*/ 	.word	0x00000000
        /*0030*/ 	.short	0x0000
        /*0032*/ 	.short	0x0000
        /*0034*/ 	.byte	0x00, 0xf5, 0x21, 0x00


	//----- nvinfo : EIATTR_SPARSE_MMA_MASK
	.align		4
.L_13:
        /*0038*/ 	.byte	0x03, 0x50
        /*003a*/ 	.short	0x0000


	//----- nvinfo : EIATTR_MAXREG_COUNT
	.align		4
        /*003c*/ 	.byte	0x03, 0x1b
        /*003e*/ 	.short	0x00ff


	//----- nvinfo : EIATTR_NUM_BARRIERS
	.align		4
        /*0040*/ 	.byte	0x02, 0x4c
        /*0042*/ 	.byte	0x01
	.zero		1


	//----- nvinfo : EIATTR_MERCURY_ISA_VERSION
	.align		4
        /*0044*/ 	.byte	0x03, 0x5f
        /*0046*/ 	.short	0x0101


	//----- nvinfo : EIATTR_VRC_CTA_INIT_COUNT
	.align		4
        /*0048*/ 	.byte	0x02, 0x4a
	.zero		1
	.zero		1


	//----- nvinfo : EIATTR_EXIT_INSTR_OFFSETS
	.align		4
        /*004c*/ 	.byte	0x04, 0x1c
        /*004e*/ 	.short	(.L_15 - .L_14)


	//   ....[0]....
.L_14:
        /*0050*/ 	.word	0x00000220


	//   ....[1]....
        /*0054*/ 	.word	0x000002a0


	//----- nvinfo : EIATTR_CBANK_PARAM_SIZE
	.align		4
.L_15:
        /*0058*/ 	.byte	0x03, 0x19
        /*005a*/ 	.short	0x0018


	//----- nvinfo : EIATTR_PARAM_CBANK
	.align		4
        /*005c*/ 	.byte	0x04, 0x0a
        /*005e*/ 	.short	(.L_17 - .L_16)
	.align		4
.L_16:
        /*0060*/ 	.word	index@(.nv.constant0._Z3dotPiS_S_)
        /*0064*/ 	.short	0x0380
        /*0066*/ 	.short	0x0018


	//----- nvinfo : EIATTR_SW_WAR
	.align		4
.L_17:
        /*0068*/ 	.byte	0x04, 0x36
        /*006a*/ 	.short	(.L_19 - .L_18)
.L_18:
        /*006c*/ 	.word	0x00000008
.L_19:


//--------------------- .nv.callgraph             --------------------------
	.section	.nv.callgraph,"",@"SHT_CUDA_CALLGRAPH"
	.align	4
	.sectionentsize	8
	.align		4
        /*0000*/ 	.word	0x00000000
	.align		4
        /*0004*/ 	.word	0xffffffff
	.align		4
        /*0008*/ 	.word	0x00000000
	.align		4
        /*000c*/ 	.word	0xfffffffe
	.align		4
        /*0010*/ 	.word	0x00000000
	.align		4
        /*0014*/ 	.word	0xfffffffd
	.align		4
        /*0018*/ 	.word	0x00000000
	.align		4
        /*001c*/ 	.word	0xfffffffc


//--------------------- .text._Z3dotPiS_S_        --------------------------
	.section	.text._Z3dotPiS_S_,"ax",@progbits
	.align	128
        .global         _Z3dotPiS_S_
        .type           _Z3dotPiS_S_,@function
        .size           _Z3dotPiS_S_,(.L_x_3 - _Z3dotPiS_S_)
        .other          _Z3dotPiS_S_,@"STO_CUDA_ENTRY STV_DEFAULT"
_Z3dotPiS_S_:
.text._Z3dotPiS_S_:
[----:B------:R-:W-:Y:S01]  /*0000*/  LDC R1, c[0x0][0x37c] ;  /* 0x0000df00ff017b82 */ /* 0x000fe20000000800 */
[----:B------:R-:W0:Y:S07]  /*0010*/  S2R R9, SR_CTAID.X ;  /* 0x0000000000097919 */ /* 0x000e2e0000002500 */
[----:B------:R-:W1:Y:S01]  /*0020*/  LDC.64 R2, c[0x0][0x380] ;  /* 0x0000e000ff027b82 */ /* 0x000e620000000a00 */
[----:B------:R-:W0:Y:S01]  /*0030*/  LDCU UR8, c[0x0][0x360] ;  /* 0x00006c00ff0877ac */ /* 0x000e220008000800 */
[----:B------:R-:W0:Y:S01]  /*0040*/  S2R R6, SR_TID.X ;  /* 0x0000000000067919 */ /* 0x000e220000002100 */
[----:B------:R-:W2:Y:S05]  /*0050*/  LDCU.64 UR6, c[0x0][0x358] ;  /* 0x00006b00ff0677ac */ /* 0x000eaa0008000a00 */
[----:B------:R-:W3:Y:S01]  /*0060*/  LDC.64 R4, c[0x0][0x388] ;  /* 0x0000e200ff047b82 */ /* 0x000ee20000000a00 */
[----:B0-----:R-:W-:-:S04]  /*0070*/  IMAD R7, R9, UR8, R6 ;  /* 0x0000000809077c24 */ /* 0x001fc8000f8e0206 */
[----:B-1----:R-:W-:-:S04]  /*0080*/  IMAD.WIDE R2, R7, 0x4, R2 ;  /* 0x0000000407027825 */ /* 0x002fc800078e0202 */
[----:B---3--:R-:W-:Y:S02]  /*0090*/  IMAD.WIDE R4, R7, 0x4, R4 ;  /* 0x0000000407047825 */ /* 0x008fe400078e0204 */
[----:B--2---:R-:W2:Y:S04]  /*00a0*/  LDG.E R2, desc[UR6][R2.64] ;  /* 0x0000000602027981 */ /* 0x004ea8000c1e1900 */
[----:B------:R-:W2:Y:S01]  /*00b0*/  LDG.E R5, desc[UR6][R4.64] ;  /* 0x0000000604057981 */ /* 0x000ea2000c1e1900 */
[----:B------:R-:W0:Y:S01]  /*00c0*/  S2UR UR5, SR_CgaCtaId ;  /* 0x00000000000579c3 */ /* 0x000e220000008800 */
[----:B------:R-:W-:Y:S01]  /*00d0*/  UMOV UR4, 0x400 ;  /* 0x0000040000047882 */ /* 0x000fe20000000000 */
[----:B------:R-:W-:Y:S01]  /*00e0*/  UISETP.GE.U32.AND UP0, UPT, UR8, 0x2, UPT ;  /* 0x000000020800788c */ /* 0x000fe2000bf06070 */
[----:B------:R-:W-:Y:S01]  /*00f0*/  ISETP.NE.AND P0, PT, R6, RZ, PT ;  /* 0x000000ff0600720c */ /* 0x000fe20003f05270 */
[----:B0-----:R-:W-:-:S06]  /*0100*/  ULEA UR4, UR5, UR4, 0x18 ;  /* 0x0000000405047291 */ /* 0x001fcc000f8ec0ff */
[----:B------:R-:W-:Y:S01]  /*0110*/  LEA R7, R6, UR4, 0x2 ;  /* 0x0000000406077c11 */ /* 0x000fe2000f8e10ff */
[----:B--2---:R-:W-:-:S05]  /*0120*/  IMAD R0, R2, R5, RZ ;  /* 0x0000000502007224 */ /* 0x004fca00078e02ff */
[----:B------:R0:W-:Y:S01]  /*0130*/  STS [R7], R0 ;  /* 0x0000000007007388 */ /* 0x0001e20000000800 */
[----:B------:R-:W-:Y:S06]  /*0140*/  BAR.SYNC.DEFER_BLOCKING 0x0 ;  /* 0x0000000000007b1d */ /* 0x000fec0000010000 */
[----:B------:R-:W-:Y:S05]  /*0150*/  BRA.U !UP0, `(.L_x_0) ;  /* 0x0000000108307547 */ /* 0x000fea000b800000 */
[----:B0-----:R-:W-:-:S07]  /*0160*/  IMAD.U32 R0, RZ, RZ, UR8 ;  /* 0x00000008ff007e24 */ /* 0x001fce000f8e00ff */
.L_x_1:
[----:B------:R-:W-:-:S04]  /*0170*/  SHF.R.U32.HI R5, RZ, 0x1, R0 ;  /* 0x00000001ff057819 */ /* 0x000fc80000011600 */
[----:B------:R-:W-:-:S13]  /*0180*/  ISETP.GE.U32.AND P1, PT, R6, R5, PT ;  /* 0x000000050600720c */ /* 0x000fda0003f26070 */
[----:B------:R-:W-:Y:S01]  /*0190*/  @!P1 IMAD R2, R5, 0x4, R7 ;  /* 0x0000000405029824 */ /* 0x000fe200078e0207 */
[----:B------:R-:W-:Y:S05]  /*01a0*/  @!P1 LDS R3, [R7] ;  /* 0x0000000007039984 */ /* 0x000fea0000000800 */
[----:B------:R-:W0:Y:S02]  /*01b0*/  @!P1 LDS R2, [R2] ;  /* 0x0000000002029984 */ /* 0x000e240000000800 */
[----:B0-----:R-:W-:-:S05]  /*01c0*/  @!P1 IADD3 R4, PT, PT, R2, R3, RZ ;  /* 0x0000000302049210 */ /* 0x001fca0007ffe0ff */
[----:B------:R1:W-:Y:S01]  /*01d0*/  @!P1 STS [R7], R4 ;  /* 0x0000000407009388 */ /* 0x0003e20000000800 */
[----:B------:R-:W-:Y:S01]  /*01e0*/  BAR.SYNC.DEFER_BLOCKING 0x0 ;  /* 0x0000000000007b1d */ /* 0x000fe20000010000 */
[----:B------:R-:W-:Y:S02]  /*01f0*/  ISETP.GT.U32.AND P1, PT, R0, 0x3, PT ;  /* 0x000000030000780c */ /* 0x000fe40003f24070 */
[----:B------:R-:W-:-:S11]  /*0200*/  MOV R0, R5 ;  /* 0x0000000500007202 */ /* 0x000fd60000000f00 */
[----:B-1----:R-:W-:Y:S05]  /*0210*/  @P1 BRA `(.L_x_1) ;  /* 0xfffffffc00d41947 */ /* 0x002fea000383ffff */
.L_x_0:
[----:B------:R-:W-:Y:S05]  /*0220*/  @P0 EXIT ;  /* 0x000000000000094d */ /* 0x000fea0003800000 */
[----:B------:R-:W1:Y:S01]  /*0230*/  S2UR UR5, SR_CgaCtaId ;  /* 0x00000000000579c3 */ /* 0x000e620000008800 */
[----:B------:R-:W-:-:S07]  /*0240*/  UMOV UR4, 0x400 ;  /* 0x0000040000047882 */ /* 0x000fce0000000000 */
[----:B------:R-:W2:Y:S01]  /*0250*/  LDC.64 R2, c[0x0][0x390] ;  /* 0x0000e400ff027b82 */ /* 0x000ea20000000a00 */
[----:B-1----:R-:W-:Y:S01]  /*0260*/  ULEA UR4, UR5, UR4, 0x18 ;  /* 0x0000000405047291 */ /* 0x002fe2000f8ec0ff */
[----:B--2---:R-:W-:-:S08]  /*0270*/  IMAD.WIDE.U32 R2, R9, 0x4, R2 ;  /* 0x0000000409027825 */ /* 0x004fd000078e0002 */
[----:B------:R-:W1:Y:S04]  /*0280*/  LDS R5, [UR4] ;  /* 0x00000004ff057984 */ /* 0x000e680008000800 */
[----:B-1----:R-:W-:Y:S01]  /*0290*/  STG.E desc[UR6][R2.64], R5 ;  /* 0x0000000502007986 */ /* 0x002fe2000c101906 */
[----:B------:R-:W-:Y:S05]  /*02a0*/  EXIT ;  /* 0x000000000000794d */ /* 0x000fea0003800000 */
.L_x_2:
[----:B------:R-:W-:-:S00]  /*02b0*/  BRA `(.L_x_2) ;  /* 0xfffffffc00fc7947 */ /* 0x000fc0000383ffff */
[----:B------:R-:W-:-:S00]  /*02c0*/  NOP ;  /* 0x0000000000007918 */ /* 0x000fc00000000000 */
        /* <DEDUP_REMOVED lines=11> */
.L_x_3:


//--------------------- .nv.shared._Z3dotPiS_S_   --------------------------
	.section	.nv.shared._Z3dotPiS_S_,"aw",@nobits
	.sectionflags	@""
	.align	4
.nv.shared._Z3dotPiS_S_:
	.zero		1152


//--------------------- .nv.shared.reserved.0     --------------------------
	.section	.nv.shared.reserved.0,"aw",@nobits
	.weak		__nv_reservedSMEM_offset_0_alias
	.size		__nv_reservedSMEM_offset_0_alias, 0, 64
	.other		__nv_reservedSMEM_offset_0_alias,@"STO_CUDA_RESERVED_SHARED STV_DEFAULT"
__nv_reservedSMEM_offset_0_alias:
	.zero		0
	.zero		64


//--------------------- .nv.constant0._Z3dotPiS_S_ --------------------------
	.section	.nv.constant0._Z3dotPiS_S_,"a",@progbits
	.sectionflags	@""
	.align	4
.nv.constant0._Z3dotPiS_S_:
	.zero		920


//--------------------- SYMBOLS --------------------------

	.type		.nv.reservedSmem.offset0,@object
	.size		.nv.reservedSmem.offset0,0x4
	.type		.nv.reservedSmem.cap,@object
	.size		.nv.reservedSmem.cap,0x4
